//
// Generated by NVIDIA NVVM Compiler
//
// Compiler Build ID: CL-36424714
// Cuda compilation tools, release 13.0, V13.0.88
// Based on NVVM 20.0.0
//

.version 9.0
.target sm_100
.address_size 64

	// .globl	_Z21matrix_multiplicationPdS_S_

.visible .entry _Z21matrix_multiplicationPdS_S_(
	.param .u64 .ptr .align 1 _Z21matrix_multiplicationPdS_S__param_0,
	.param .u64 .ptr .align 1 _Z21matrix_multiplicationPdS_S__param_1,
	.param .u64 .ptr .align 1 _Z21matrix_multiplicationPdS_S__param_2
)
{
	.reg .pred 	%p<4>;
	.reg .b32 	%r<12>;
	.reg .b64 	%rd<13>;
	.reg .b64 	%fd<52>;

	ld.param.u64 	%rd1, [_Z21matrix_multiplicationPdS_S__param_0];
	ld.param.u64 	%rd2, [_Z21matrix_multiplicationPdS_S__param_1];
	ld.param.u64 	%rd3, [_Z21matrix_multiplicationPdS_S__param_2];
	mov.u32 	%r3, %ctaid.y;
	mov.u32 	%r4, %ntid.y;
	mov.u32 	%r5, %tid.y;
	mad.lo.s32 	%r1, %r3, %r4, %r5;
	mov.u32 	%r6, %ctaid.x;
	mov.u32 	%r7, %ntid.x;
	mov.u32 	%r8, %tid.x;
	mad.lo.s32 	%r2, %r6, %r7, %r8;
	setp.gt.u32 	%p1, %r1, 15;
	setp.gt.s32 	%p2, %r2, 15;
	mov.f64 	%fd51, 0d0000000000000000;
	or.pred  	%p3, %p1, %p2;
	@%p3 bra 	$L__BB0_2;
	cvta.to.global.u64 	%rd4, %rd2;
	cvta.to.global.u64 	%rd5, %rd3;
	shl.b32 	%r9, %r1, 4;
	mul.wide.u32 	%rd6, %r9, 8;
	add.s64 	%rd7, %rd4, %rd6;
	ld.global.f64 	%fd4, [%rd7];
	mul.wide.s32 	%rd8, %r2, 8;
	add.s64 	%rd9, %rd5, %rd8;
	ld.global.f64 	%fd5, [%rd9];
	fma.rn.f64 	%fd6, %fd4, %fd5, 0d0000000000000000;
	ld.global.f64 	%fd7, [%rd7+8];
	ld.global.f64 	%fd8, [%rd9+128];
	fma.rn.f64 	%fd9, %fd7, %fd8, %fd6;
	ld.global.f64 	%fd10, [%rd7+16];
	ld.global.f64 	%fd11, [%rd9+256];
	fma.rn.f64 	%fd12, %fd10, %fd11, %fd9;
	ld.global.f64 	%fd13, [%rd7+24];
	ld.global.f64 	%fd14, [%rd9+384];
	fma.rn.f64 	%fd15, %fd13, %fd14, %fd12;
	ld.global.f64 	%fd16, [%rd7+32];
	ld.global.f64 	%fd17, [%rd9+512];
	fma.rn.f64 	%fd18, %fd16, %fd17, %fd15;
	ld.global.f64 	%fd19, [%rd7+40];
	ld.global.f64 	%fd20, [%rd9+640];
	fma.rn.f64 	%fd21, %fd19, %fd20, %fd18;
	ld.global.f64 	%fd22, [%rd7+48];
	ld.global.f64 	%fd23, [%rd9+768];
	fma.rn.f64 	%fd24, %fd22, %fd23, %fd21;
	ld.global.f64 	%fd25, [%rd7+56];
	ld.global.f64 	%fd26, [%rd9+896];
	fma.rn.f64 	%fd27, %fd25, %fd26, %fd24;
	ld.global.f64 	%fd28, [%rd7+64];
	ld.global.f64 	%fd29, [%rd9+1024];
	fma.rn.f64 	%fd30, %fd28, %fd29, %fd27;
	ld.global.f64 	%fd31, [%rd7+72];
	ld.global.f64 	%fd32, [%rd9+1152];
	fma.rn.f64 	%fd33, %fd31, %fd32, %fd30;
	ld.global.f64 	%fd34, [%rd7+80];
	ld.global.f64 	%fd35, [%rd9+1280];
	fma.rn.f64 	%fd36, %fd34, %fd35, %fd33;
	ld.global.f64 	%fd37, [%rd7+88];
	ld.global.f64 	%fd38, [%rd9+1408];
	fma.rn.f64 	%fd39, %fd37, %fd38, %fd36;
	ld.global.f64 	%fd40, [%rd7+96];
	ld.global.f64 	%fd41, [%rd9+1536];
	fma.rn.f64 	%fd42, %fd40, %fd41, %fd39;
	ld.global.f64 	%fd43, [%rd7+104];
	ld.global.f64 	%fd44, [%rd9+1664];
	fma.rn.f64 	%fd45, %fd43, %fd44, %fd42;
	ld.global.f64 	%fd46, [%rd7+112];
	ld.global.f64 	%fd47, [%rd9+1792];
	fma.rn.f64 	%fd48, %fd46, %fd47, %fd45;
	ld.global.f64 	%fd49, [%rd7+120];
	ld.global.f64 	%fd50, [%rd9+1920];
	fma.rn.f64 	%fd51, %fd49, %fd50, %fd48;
$L__BB0_2:
	cvta.to.global.u64 	%rd10, %rd1;
	shl.b32 	%r10, %r1, 4;
	add.s32 	%r11, %r10, %r2;
	mul.wide.s32 	%rd11, %r11, 8;
	add.s64 	%rd12, %rd10, %rd11;
	st.global.f64 	[%rd12], %fd51;
	ret;

}


// ===== COMPILED SASS (sm_100) =====

	.target	sm_100

	.elftype	@"ET_EXEC"


//--------------------- .note.nv.tkinfo           --------------------------
	.section	.note.nv.tkinfo,"",@"SHT_NOTE"
	.sectionflags	@"SHF_NOTE_NV_TKINFO"
	.tkinfo
        /*0018*/ 	.word	0x00000002
        /*0030*/ 	.string	""
        /*0030*/ 	.string	"ptxas"
        /*0030*/ 	.string	"Cuda compilation tools, release 13.0, V13.0.88"
        /*0030*/ 	.string	"Build cuda_13.0.r13.0/compiler.36424714_0"
        /*0030*/ 	.string	"-arch sm_100 -m 64 "



//--------------------- .note.nv.cuinfo           --------------------------
	.section	.note.nv.cuinfo,"",@"SHT_NOTE"
	.sectionflags	@"SHF_NOTE_NV_CUINFO"
        /*0018*/ 	.short	0x0002
        /*001a*/ 	.short	0x0064
        /*001c*/ 	.short	0x0082
	.zero		2


//--------------------- .nv.info                  --------------------------
	.section	.nv.info,"",@"SHT_CUDA_INFO"
	.align	4


	//----- nvinfo : EIATTR_REGCOUNT
	.align		4
        /*0000*/ 	.byte	0x04, 0x2f
        /*0002*/ 	.short	(.L_1 - .L_0)
	.align		4
.L_0:
        /*0004*/ 	.word	index@(_Z21matrix_multiplicationPdS_S_)
        /*0008*/ 	.word	0x00000020


	//----- nvinfo : EIATTR_FRAME_SIZE
	.align		4
.L_1:
        /*000c*/ 	.byte	0x04, 0x11
        /*000e*/ 	.short	(.L_3 - .L_2)
	.align		4
.L_2:
        /*0010*/ 	.word	index@(_Z21matrix_multiplicationPdS_S_)
        /*0014*/ 	.word	0x00000000


	//----- nvinfo : EIATTR_MIN_STACK_SIZE
	.align		4
.L_3:
        /*0018*/ 	.byte	0x04, 0x12
        /*001a*/ 	.short	(.L_5 - .L_4)
	.align		4
.L_4:
        /*001c*/ 	.word	index@(_Z21matrix_multiplicationPdS_S_)
        /*0020*/ 	.word	0x00000000
.L_5:


//--------------------- .nv.compat                --------------------------
	.section	.nv.compat,"",@"SHT_CUDA_COMPAT_INFO"
	.align	4
        /*0000*/ 	.byte	0x02, 0x09, 0x00, 0x00, 0x02, 0x02, 0x01, 0x00, 0x02, 0x05, 0x05, 0x00, 0x03, 0x07, 0x01, 0x01
        /*0010*/ 	.byte	0x02, 0x03, 0x00, 0x00, 0x02, 0x06, 0x01, 0x00, 0x04, 0x0b, 0x08, 0x00, 0x01, 0x00, 0x00, 0x00
        /*0020*/ 	.byte	0x00, 0x00, 0x00, 0x00


//--------------------- .nv.info._Z21matrix_multiplicationPdS_S_ --------------------------
	.section	.nv.info._Z21matrix_multiplicationPdS_S_,"",@"SHT_CUDA_INFO"
	.sectionflags	@""
	.align	4


	//----- nvinfo : EIATTR_CUDA_API_VERSION
	.align		4
        /*0000*/ 	.byte	0x04, 0x37
        /*0002*/ 	.short	(.L_7 - .L_6)
.L_6:
        /*0004*/ 	.word	0x00000082


	//----- nvinfo : EIATTR_KPARAM_INFO
	.align		4
.L_7:
        /*0008*/ 	.byte	0x04, 0x17
        /*000a*/ 	.short	(.L_9 - .L_8)
.L_8:
        /*000c*/ 	.word	0x00000000
        /*0010*/ 	.short	0x0002
        /*0012*/ 	.short	0x0010
        /*0014*/ 	.byte	0x00, 0xf5, 0x21, 0x00


	//----- nvinfo : EIATTR_KPARAM_INFO
	.align		4
.L_9:
        /*0018*/ 	.byte	0x04, 0x17
        /*001a*/ 	.short	(.L_11 - .L_10)
.L_10:
        /*001c*/ 	.word	0x00000000
        /*0020*/ 	.short	0x0001
        /*0022*/ 	.short	0x0008
        /*0024*/ 	.byte	0x00, 0xf5, 0x21, 0x00


	//----- nvinfo : EIATTR_KPARAM_INFO
	.align		4
.L_11:
        /*0028*/ 	.byte	0x04, 0x17
        /*002a*/ 	.short	(.L_13 - .L_12)
.L_12:
        /*002c*/ 	.word	0x00000000
        /*0030*/ 	.short	0x0000
        /*0032*/ 	.short	0x0000
        /*0034*/ 	.byte	0x00, 0xf5, 0x21, 0x00


	//----- nvinfo : EIATTR_SPARSE_MMA_MASK
	.align		4
.L_13:
        /*0038*/ 	.byte	0x03, 0x50
        /*003a*/ 	.short	0x0000


	//----- nvinfo : EIATTR_MAXREG_COUNT
	.align		4
        /*003c*/ 	.byte	0x03, 0x1b
        /*003e*/ 	.short	0x00ff


	//----- nvinfo : EIATTR_MERCURY_ISA_VERSION
	.align		4
        /*0040*/ 	.byte	0x03, 0x5f
        /*0042*/ 	.short	0x0101


	//----- nvinfo : EIATTR_VRC_CTA_INIT_COUNT
	.align		4
        /*0044*/ 	.byte	0x02, 0x4a
	.zero		1
	.zero		1


	//----- nvinfo : EIATTR_EXIT_INSTR_OFFSETS
	.align		4
        /*0048*/ 	.byte	0x04, 0x1c
        /*004a*/ 	.short	(.L_15 - .L_14)


	//   ....[0]....
.L_14:
        /*004c*/ 	.word	0x00000490


	//----- nvinfo : EIATTR_CRS_STACK_SIZE
	.align		4
.L_15:
        /*0050*/ 	.byte	0x04, 0x1e
        /*0052*/ 	.short	(.L_17 - .L_16)
.L_16:
        /*0054*/ 	.word	0x00000000


	//----- nvinfo : EIATTR_CBANK_PARAM_SIZE
	.align		4
.L_17:
        /*0058*/ 	.byte	0x03, 0x19
        /*005a*/ 	.short	0x0018


	//----- nvinfo : EIATTR_PARAM_CBANK
	.align		4
        /*005c*/ 	.byte	0x04, 0x0a
        /*005e*/ 	.short	(.L_19 - .L_18)
	.align		4
.L_18:
        /*0060*/ 	.word	index@(.nv.constant0._Z21matrix_multiplicationPdS_S_)
        /*0064*/ 	.short	0x0380
        /*0066*/ 	.short	0x0018


	//----- nvinfo : EIATTR_SW_WAR
	.align		4
.L_19:
        /*0068*/ 	.byte	0x04, 0x36
        /*006a*/ 	.short	(.L_21 - .L_20)
.L_20:
        /*006c*/ 	.word	0x00000008
.L_21:


//--------------------- .nv.callgraph             --------------------------
	.section	.nv.callgraph,"",@"SHT_CUDA_CALLGRAPH"
	.align	4
	.sectionentsize	8
	.align		4
        /*0000*/ 	.word	0x00000000
	.align		4
        /*0004*/ 	.word	0xffffffff
	.align		4
        /*0008*/ 	.word	0x00000000
	.align		4
        /*000c*/ 	.word	0xfffffffe
	.align		4
        /*0010*/ 	.word	0x00000000
	.align		4
        /*0014*/ 	.word	0xfffffffd
	.align		4
        /*0018*/ 	.word	0x00000000
	.align		4
        /*001c*/ 	.word	0xfffffffc


//--------------------- .text._Z21matrix_multiplicationPdS_S_ --------------------------
	.section	.text._Z21matrix_multiplicationPdS_S_,"ax",@progbits
	.align	128
        .global         _Z21matrix_multiplicationPdS_S_
        .type           _Z21matrix_multiplicationPdS_S_,@function
        .size           _Z21matrix_multiplicationPdS_S_,(.L_x_3 - _Z21matrix_multiplicationPdS_S_)
        .other          _Z21matrix_multiplicationPdS_S_,@"STO_CUDA_ENTRY STV_DEFAULT"
_Z21matrix_multiplicationPdS_S_:
.text._Z21matrix_multiplicationPdS_S_:
[----:B------:R-:W-:Y:S01]  /*0000*/  LDC R1, c[0x0][0x37c] ;  /* 0x0000df00ff017b82 */ /* 0x000fe20000000800 */
[----:B------:R-:W0:Y:S07]  /*0010*/  S2R R4, SR_TID.X ;  /* 0x0000000000047919 */ /* 0x000e2e0000002100 */
[----:B------:R-:W1:Y:S01]  /*0020*/  LDC R0, c[0x0][0x364] ;  /* 0x0000d900ff007b82 */ /* 0x000e620000000800 */
[----:B------:R-:W-:Y:S01]  /*0030*/  BSSY.RECONVERGENT B0, `(.L_x_0) ;  /* 0x0000044000007945 */ /* 0x000fe20003800200 */
[----:B------:R-:W-:Y:S01]  /*0040*/  CS2R R24, SRZ ;  /* 0x0000000000187805 */ /* 0x000fe2000001ff00 */
[----:B------:R-:W1:Y:S05]  /*0050*/  S2R R5, SR_TID.Y ;  /* 0x0000000000057919 */ /* 0x000e6a0000002200 */
[----:B------:R-:W0:Y:S08]  /*0060*/  S2UR UR5, SR_CTAID.X ;  /* 0x00000000000579c3 */ /* 0x000e300000002500 */
[----:B------:R-:W0:Y:S08]  /*0070*/  LDC R9, c[0x0][0x360] ;  /* 0x0000d800ff097b82 */ /* 0x000e300000000800 */
[----:B------:R-:W1:Y:S08]  /*0080*/  S2UR UR4, SR_CTAID.Y ;  /* 0x00000000000479c3 */ /* 0x000e700000002600 */
[----:B------:R-:W2:Y:S01]  /*0090*/  LDC.64 R2, c[0x0][0x380] ;  /* 0x0000e000ff027b82 */ /* 0x000ea20000000a00 */
[----:B0-----:R-:W-:-:S05]  /*00a0*/  IMAD R9, R9, UR5, R4 ;  /* 0x0000000509097c24 */ /* 0x001fca000f8e0204 */
[----:B------:R-:W-:Y:S01]  /*00b0*/  ISETP.GT.AND P0, PT, R9, 0xf, PT ;  /* 0x0000000f0900780c */ /* 0x000fe20003f04270 */
[----:B-1----:R-:W-:Y:S01]  /*00c0*/  IMAD R0, R0, UR4, R5 ;  /* 0x0000000400007c24 */ /* 0x002fe2000f8e0205 */
[----:B------:R-:W0:Y:S04]  /*00d0*/  LDCU.64 UR4, c[0x0][0x358] ;  /* 0x00006b00ff0477ac */ /* 0x000e280008000a00 */
[C---:B------:R-:W-:Y:S02]  /*00e0*/  ISETP.GT.U32.OR P0, PT, R0.reuse, 0xf, P0 ;  /* 0x0000000f0000780c */ /* 0x040fe40000704470 */
[----:B------:R-:W-:-:S05]  /*00f0*/  LEA R5, R0, R9, 0x4 ;  /* 0x0000000900057211 */ /* 0x000fca00078e20ff */
[----:B--2---:R-:W-:-:S06]  /*0100*/  IMAD.WIDE R2, R5, 0x8, R2 ;  /* 0x0000000805027825 */ /* 0x004fcc00078e0202 */
[----:B------:R-:W-:Y:S05]  /*0110*/  @P0 BRA `(.L_x_1) ;  /* 0x0000000000d40947 */ /* 0x000fea0003800000 */
[----:B------:R-:W1:Y:S01]  /*0120*/  LDC.64 R6, c[0x0][0x388] ;  /* 0x0000e200ff067b82 */ /* 0x000e620000000a00 */
[----:B------:R-:W-:-:S07]  /*0130*/  SHF.L.U32 R11, R0, 0x4, RZ ;  /* 0x00000004000b7819 */ /* 0x000fce00000006ff */
[----:B------:R-:W2:Y:S01]  /*0140*/  LDC.64 R4, c[0x0][0x390] ;  /* 0x0000e400ff047b82 */ /* 0x000ea20000000a00 */
[----:B-1----:R-:W-:-:S05]  /*0150*/  IMAD.WIDE.U32 R6, R11, 0x8, R6 ;  /* 0x000000080b067825 */ /* 0x002fca00078e0006 */
[----:B0-----:R-:W3:Y:S01]  /*0160*/  LDG.E.64 R24, desc[UR4][R6.64+0x8] ;  /* 0x0000080406187981 */ /* 0x001ee2000c1e1b00 */
[----:B--2---:R-:W-:-:S03]  /*0170*/  IMAD.WIDE R4, R9, 0x8, R4 ;  /* 0x0000000809047825 */ /* 0x004fc600078e0204 */
[----:B------:R-:W2:Y:S04]  /*0180*/  LDG.E.64 R20, desc[UR4][R6.64+0x10] ;  /* 0x0000100406147981 */ /* 0x000ea8000c1e1b00 */
[----:B------:R-:W4:Y:S04]  /*0190*/  LDG.E.64 R8, desc[UR4][R6.64] ;  /* 0x0000000406087981 */ /* 0x000f28000c1e1b00 */
[----:B------:R-:W4:Y:S04]  /*01a0*/  LDG.E.64 R10, desc[UR4][R4.64] ;  /* 0x00000004040a7981 */ /* 0x000f28000c1e1b00 */
[----:B------:R-:W3:Y:S04]  /*01b0*/  LDG.E.64 R26, desc[UR4][R4.64+0x80] ;  /* 0x00008004041a7981 */ /* 0x000ee8000c1e1b00 */
[----:B------:R-:W2:Y:S04]  /*01c0*/  LDG.E.64 R22, desc[UR4][R4.64+0x100] ;  /* 0x0001000404167981 */ /* 0x000ea8000c1e1b00 */
[----:B------:R-:W5:Y:S04]  /*01d0*/  LDG.E.64 R16, desc[UR4][R6.64+0x18] ;  /* 0x0000180406107981 */ /* 0x000f68000c1e1b00 */
[----:B------:R-:W5:Y:S04]  /*01e0*/  LDG.E.64 R18, desc[UR4][R4.64+0x180] ;  /* 0x0001800404127981 */ /* 0x000f68000c1e1b00 */
[----:B------:R-:W5:Y:S04]  /*01f0*/  LDG.E.64 R12, desc[UR4][R6.64+0x20] ;  /* 0x00002004060c7981 */ /* 0x000f68000c1e1b00 */
[----:B------:R-:W5:Y:S01]  /*0200*/  LDG.E.64 R14, desc[UR4][R4.64+0x200] ;  /* 0x00020004040e7981 */ /* 0x000f62000c1e1b00 */
[----:B----4-:R-:W-:-:S03]  /*0210*/  DFMA R8, R8, R10, RZ ;  /* 0x0000000a0808722b */ /* 0x010fc600000000ff */
[----:B------:R-:W4:Y:S05]  /*0220*/  LDG.E.64 R10, desc[UR4][R4.64+0x280] ;  /* 0x00028004040a7981 */ /* 0x000f2a000c1e1b00 */
[----:B---3--:R-:W-:Y:S02]  /*0230*/  DFMA R24, R24, R26, R8 ;  /* 0x0000001a1818722b */ /* 0x008fe40000000008 */
[----:B------:R-:W4:Y:S04]  /*0240*/  LDG.E.64 R8, desc[UR4][R6.64+0x28] ;  /* 0x0000280406087981 */ /* 0x000f28000c1e1b00 */
[----:B------:R-:W3:Y:S02]  /*0250*/  LDG.E.64 R26, desc[UR4][R4.64+0x780] ;  /* 0x00078004041a7981 */ /* 0x000ee4000c1e1b00 */
[----:B--2---:R-:W-:-:S02]  /*0260*/  DFMA R24, R20, R22, R24 ;  /* 0x000000161418722b */ /* 0x004fc40000000018 */
[----:B------:R-:W2:Y:S04]  /*0270*/  LDG.E.64 R20, desc[UR4][R6.64+0x30] ;  /* 0x0000300406147981 */ /* 0x000ea8000c1e1b00 */
[----:B------:R-:W2:Y:S02]  /*0280*/  LDG.E.64 R22, desc[UR4][R4.64+0x300] ;  /* 0x0003000404167981 */ /* 0x000ea4000c1e1b00 */
[----:B-----5:R-:W-:Y:S02]  /*0290*/  DFMA R24, R16, R18, R24 ;  /* 0x000000121018722b */ /* 0x020fe40000000018 */
[----:B------:R-:W5:Y:S04]  /*02a0*/  LDG.E.64 R16, desc[UR4][R6.64+0x38] ;  /* 0x0000380406107981 */ /* 0x000f68000c1e1b00 */
[----:B------:R-:W5:Y:S02]  /*02b0*/  LDG.E.64 R18, desc[UR4][R4.64+0x380] ;  /* 0x0003800404127981 */ /* 0x000f64000c1e1b00 */
[----:B------:R-:W-:-:S02]  /*02c0*/  DFMA R24, R12, R14, R24 ;  /* 0x0000000e0c18722b */ /* 0x000fc40000000018 */
[----:B------:R-:W3:Y:S04]  /*02d0*/  LDG.E.64 R12, desc[UR4][R6.64+0x40] ;  /* 0x00004004060c7981 */ /* 0x000ee8000c1e1b00 */
[----:B------:R-:W3:Y:S02]  /*02e0*/  LDG.E.64 R14, desc[UR4][R4.64+0x400] ;  /* 0x00040004040e7981 */ /* 0x000ee4000c1e1b00 */
[----:B----4-:R-:W-:Y:S02]  /*02f0*/  DFMA R24, R8, R10, R24 ;  /* 0x0000000a0818722b */ /* 0x010fe40000000018 */
[----:B------:R-:W4:Y:S04]  /*0300*/  LDG.E.64 R10, desc[UR4][R6.64+0x48] ;  /* 0x00004804060a7981 */ /* 0x000f28000c1e1b00 */
[----:B------:R-:W4:Y:S02]  /*0310*/  LDG.E.64 R8, desc[UR4][R4.64+0x480] ;  /* 0x0004800404087981 */ /* 0x000f24000c1e1b00 */
[----:B--2---:R-:W-:-:S02]  /*0320*/  DFMA R24, R20, R22, R24 ;  /* 0x000000161418722b */ /* 0x004fc40000000018 */
[----:B------:R-:W2:Y:S04]  /*0330*/  LDG.E.64 R22, desc[UR4][R6.64+0x50] ;  /* 0x0000500406167981 */ /* 0x000ea8000c1e1b00 */
[----:B------:R-:W2:Y:S02]  /*0340*/  LDG.E.64 R20, desc[UR4][R4.64+0x500] ;  /* 0x0005000404147981 */ /* 0x000ea4000c1e1b00 */
[----:B-----5:R-:W-:Y:S02]  /*0350*/  DFMA R24, R16, R18, R24 ;  /* 0x000000121018722b */ /* 0x020fe40000000018 */
[----:B------:R-:W5:Y:S04]  /*0360*/  LDG.E.64 R16, desc[UR4][R6.64+0x58] ;  /* 0x0000580406107981 */ /* 0x000f68000c1e1b00 */
[----:B------:R-:W5:Y:S02]  /*0370*/  LDG.E.64 R18, desc[UR4][R4.64+0x580] ;  /* 0x0005800404127981 */ /* 0x000f64000c1e1b00 */
[----:B---3--:R-:W-:-:S02]  /*0380*/  DFMA R24, R12, R14, R24 ;  /* 0x0000000e0c18722b */ /* 0x008fc40000000018 */
[----:B------:R-:W3:Y:S04]  /*0390*/  LDG.E.64 R12, desc[UR4][R6.64+0x60] ;  /* 0x00006004060c7981 */ /* 0x000ee8000c1e1b00 */
[----:B------:R-:W3:Y:S02]  /*03a0*/  LDG.E.64 R14, desc[UR4][R4.64+0x600] ;  /* 0x00060004040e7981 */ /* 0x000ee4000c1e1b00 */
[----:B----4-:R-:W-:Y:S02]  /*03b0*/  DFMA R24, R10, R8, R24 ;  /* 0x000000080a18722b */ /* 0x010fe40000000018 */
[----:B------:R-:W4:Y:S04]  /*03c0*/  LDG.E.64 R8, desc[UR4][R6.64+0x68] ;  /* 0x0000680406087981 */ /* 0x000f28000c1e1b00 */
[----:B------:R-:W4:Y:S02]  /*03d0*/  LDG.E.64 R10, desc[UR4][R4.64+0x680] ;  /* 0x00068004040a7981 */ /* 0x000f24000c1e1b00 */
[----:B--2---:R-:W-:-:S02]  /*03e0*/  DFMA R28, R22, R20, R24 ;  /* 0x00000014161c722b */ /* 0x004fc40000000018 */
[----:B------:R-:W2:Y:S04]  /*03f0*/  LDG.E.64 R20, desc[UR4][R6.64+0x70] ;  /* 0x0000700406147981 */ /* 0x000ea8000c1e1b00 */
[----:B------:R-:W2:Y:S04]  /*0400*/  LDG.E.64 R22, desc[UR4][R4.64+0x700] ;  /* 0x0007000404167981 */ /* 0x000ea8000c1e1b00 */
[----:B------:R-:W2:Y:S01]  /*0410*/  LDG.E.64 R24, desc[UR4][R6.64+0x78] ;  /* 0x0000780406187981 */ /* 0x000ea2000c1e1b00 */
[----:B-----5:R-:W-:-:S08]  /*0420*/  DFMA R16, R16, R18, R28 ;  /* 0x000000121010722b */ /* 0x020fd0000000001c */
[----:B---3--:R-:W-:-:S08]  /*0430*/  DFMA R12, R12, R14, R16 ;  /* 0x0000000e0c0c722b */ /* 0x008fd00000000010 */
[----:B----4-:R-:W-:-:S08]  /*0440*/  DFMA R8, R8, R10, R12 ;  /* 0x0000000a0808722b */ /* 0x010fd0000000000c */
[----:B--2---:R-:W-:-:S08]  /*0450*/  DFMA R8, R20, R22, R8 ;  /* 0x000000161408722b */ /* 0x004fd00000000008 */
[----:B------:R-:W-:-:S11]  /*0460*/  DFMA R24, R24, R26, R8 ;  /* 0x0000001a1818722b */ /* 0x000fd60000000008 */
.L_x_1:
[----:B0-----:R-:W-:Y:S05]  /*0470*/  BSYNC.RECONVERGENT B0 ;  /* 0x0000000000007941 */ /* 0x001fea0003800200 */
.L_x_0:
[----:B------:R-:W-:Y:S01]  /*0480*/  STG.E.64 desc[UR4][R2.64], R24 ;  /* 0x0000001802007986 */ /* 0x000fe2000c101b04 */
[----:B------:R-:W-:Y:S05]  /*0490*/  EXIT ;  /* 0x000000000000794d */ /* 0x000fea0003800000 */
.L_x_2:
[----:B------:R-:W-:-:S00]  /*04a0*/  BRA `(.L_x_2) ;  /* 0xfffffffc00fc7947 */ /* 0x000fc0000383ffff */
[----:B------:R-:W-:-:S00]  /*04b0*/  NOP ;  /* 0x0000000000007918 */ /* 0x000fc00000000000 */
        /* <DEDUP_REMOVED lines=12> */
.L_x_3:


//--------------------- .nv.shared.reserved.0     --------------------------
	.section	.nv.shared.reserved.0,"aw",@nobits
	.weak		__nv_reservedSMEM_offset_0_alias
	.size		__nv_reservedSMEM_offset_0_alias, 0, 64
	.other		__nv_reservedSMEM_offset_0_alias,@"STO_CUDA_RESERVED_SHARED STV_DEFAULT"
__nv_reservedSMEM_offset_0_alias:
	.zero		0
	.zero		64


//--------------------- .nv.constant0._Z21matrix_multiplicationPdS_S_ --------------------------
	.section	.nv.constant0._Z21matrix_multiplicationPdS_S_,"a",@progbits
	.sectionflags	@""
	.align	4
.nv.constant0._Z21matrix_multiplicationPdS_S_:
	.zero		920


//--------------------- SYMBOLS --------------------------

	.type		.nv.reservedSmem.offset0,@object
	.size		.nv.reservedSmem.offset0,0x4
